//
// Generated by NVIDIA NVVM Compiler
//
// Compiler Build ID: CL-36424714
// Cuda compilation tools, release 13.0, V13.0.88
// Based on NVVM 20.0.0
//

.version 9.0
.target sm_100
.address_size 64

	// .globl	_Z15laplacianFilterPiS_iii

.visible .entry _Z15laplacianFilterPiS_iii(
	.param .u64 .ptr .align 1 _Z15laplacianFilterPiS_iii_param_0,
	.param .u64 .ptr .align 1 _Z15laplacianFilterPiS_iii_param_1,
	.param .u32 _Z15laplacianFilterPiS_iii_param_2,
	.param .u32 _Z15laplacianFilterPiS_iii_param_3,
	.param .u32 _Z15laplacianFilterPiS_iii_param_4
)
{
	.reg .pred 	%p<5>;
	.reg .b32 	%r<28>;
	.reg .b64 	%rd<12>;

	ld.param.u64 	%rd1, [_Z15laplacianFilterPiS_iii_param_0];
	ld.param.u64 	%rd2, [_Z15laplacianFilterPiS_iii_param_1];
	ld.param.u32 	%r3, [_Z15laplacianFilterPiS_iii_param_2];
	ld.param.u32 	%r5, [_Z15laplacianFilterPiS_iii_param_3];
	ld.param.u32 	%r4, [_Z15laplacianFilterPiS_iii_param_4];
	mov.u32 	%r7, %ctaid.x;
	mov.u32 	%r8, %ntid.x;
	mov.u32 	%r9, %tid.x;
	mad.lo.s32 	%r1, %r7, %r8, %r9;
	mov.u32 	%r10, %ctaid.y;
	mov.u32 	%r11, %ntid.y;
	mov.u32 	%r12, %tid.y;
	mad.lo.s32 	%r13, %r10, %r11, %r12;
	setp.ge.s32 	%p1, %r1, %r3;
	setp.ge.s32 	%p2, %r13, %r5;
	or.pred  	%p3, %p1, %p2;
	@%p3 bra 	$L__BB0_2;
	cvta.to.global.u64 	%rd3, %rd1;
	cvta.to.global.u64 	%rd4, %rd2;
	mad.lo.s32 	%r14, %r3, %r13, %r1;
	mul.wide.s32 	%rd5, %r14, 4;
	add.s64 	%rd6, %rd3, %rd5;
	ld.global.u32 	%r15, [%rd6];
	mul.lo.s32 	%r16, %r15, 5;
	ld.global.u32 	%r17, [%rd6+-4];
	ld.global.u32 	%r18, [%rd6+4];
	sub.s32 	%r19, %r14, %r3;
	mul.wide.s32 	%rd7, %r19, 4;
	add.s64 	%rd8, %rd3, %rd7;
	ld.global.u32 	%r20, [%rd8];
	mul.wide.s32 	%rd9, %r3, 4;
	add.s64 	%rd10, %rd6, %rd9;
	ld.global.u32 	%r21, [%rd10];
	add.s32 	%r22, %r17, %r18;
	add.s32 	%r23, %r22, %r20;
	add.s32 	%r24, %r23, %r21;
	sub.s32 	%r25, %r16, %r24;
	setp.lt.s32 	%p4, %r25, 0;
	min.s32 	%r26, %r25, %r4;
	selp.b32 	%r27, 0, %r26, %p4;
	add.s64 	%rd11, %rd4, %rd5;
	st.global.u32 	[%rd11], %r27;
$L__BB0_2:
	ret;

}


// ===== COMPILED SASS (sm_100) =====

	.target	sm_100

	.elftype	@"ET_EXEC"


//--------------------- .note.nv.tkinfo           --------------------------
	.section	.note.nv.tkinfo,"",@"SHT_NOTE"
	.sectionflags	@"SHF_NOTE_NV_TKINFO"
	.tkinfo
        /*0018*/ 	.word	0x00000002
        /*0030*/ 	.string	""
        /*0030*/ 	.string	"ptxas"
        /*0030*/ 	.string	"Cuda compilation tools, release 13.0, V13.0.88"
        /*0030*/ 	.string	"Build cuda_13.0.r13.0/compiler.36424714_0"
        /*0030*/ 	.string	"-arch sm_100 -m 64 "



//--------------------- .note.nv.cuinfo           --------------------------
	.section	.note.nv.cuinfo,"",@"SHT_NOTE"
	.sectionflags	@"SHF_NOTE_NV_CUINFO"
        /*0018*/ 	.short	0x0002
        /*001a*/ 	.short	0x0064
        /*001c*/ 	.short	0x0082
	.zero		2


//--------------------- .nv.info                  --------------------------
	.section	.nv.info,"",@"SHT_CUDA_INFO"
	.align	4


	//----- nvinfo : EIATTR_REGCOUNT
	.align		4
        /*0000*/ 	.byte	0x04, 0x2f
        /*0002*/ 	.short	(.L_1 - .L_0)
	.align		4
.L_0:
        /*0004*/ 	.word	index@(_Z15laplacianFilterPiS_iii)
        /*0008*/ 	.word	0x00000010


	//----- nvinfo : EIATTR_FRAME_SIZE
	.align		4
.L_1:
        /*000c*/ 	.byte	0x04, 0x11
        /*000e*/ 	.short	(.L_3 - .L_2)
	.align		4
.L_2:
        /*0010*/ 	.word	index@(_Z15laplacianFilterPiS_iii)
        /*0014*/ 	.word	0x00000000


	//----- nvinfo : EIATTR_MIN_STACK_SIZE
	.align		4
.L_3:
        /*0018*/ 	.byte	0x04, 0x12
        /*001a*/ 	.short	(.L_5 - .L_4)
	.align		4
.L_4:
        /*001c*/ 	.word	index@(_Z15laplacianFilterPiS_iii)
        /*0020*/ 	.word	0x00000000
.L_5:


//--------------------- .nv.compat                --------------------------
	.section	.nv.compat,"",@"SHT_CUDA_COMPAT_INFO"
	.align	4
        /*0000*/ 	.byte	0x02, 0x09, 0x00, 0x00, 0x02, 0x02, 0x01, 0x00, 0x02, 0x05, 0x05, 0x00, 0x03, 0x07, 0x01, 0x01
        /*0010*/ 	.byte	0x02, 0x03, 0x00, 0x00, 0x02, 0x06, 0x01, 0x00, 0x04, 0x0b, 0x08, 0x00, 0x09, 0x00, 0x00, 0x00
        /*0020*/ 	.byte	0x00, 0x00, 0x00, 0x00


//--------------------- .nv.info._Z15laplacianFilterPiS_iii --------------------------
	.section	.nv.info._Z15laplacianFilterPiS_iii,"",@"SHT_CUDA_INFO"
	.sectionflags	@""
	.align	4


	//----- nvinfo : EIATTR_CUDA_API_VERSION
	.align		4
        /*0000*/ 	.byte	0x04, 0x37
        /*0002*/ 	.short	(.L_7 - .L_6)
.L_6:
        /*0004*/ 	.word	0x00000082


	//----- nvinfo : EIATTR_KPARAM_INFO
	.align		4
.L_7:
        /*0008*/ 	.byte	0x04, 0x17
        /*000a*/ 	.short	(.L_9 - .L_8)
.L_8:
        /*000c*/ 	.word	0x00000000
        /*0010*/ 	.short	0x0004
        /*0012*/ 	.short	0x0018
        /*0014*/ 	.byte	0x00, 0xf0, 0x11, 0x00


	//----- nvinfo : EIATTR_KPARAM_INFO
	.align		4
.L_9:
        /*0018*/ 	.byte	0x04, 0x17
        /*001a*/ 	.short	(.L_11 - .L_10)
.L_10:
        /*001c*/ 	.word	0x00000000
        /*0020*/ 	.short	0x0003
        /*0022*/ 	.short	0x0014
        /*0024*/ 	.byte	0x00, 0xf0, 0x11, 0x00


	//----- nvinfo : EIATTR_KPARAM_INFO
	.align		4
.L_11:
        /*0028*/ 	.byte	0x04, 0x17
        /*002a*/ 	.short	(.L_13 - .L_12)
.L_12:
        /*002c*/ 	.word	0x00000000
        /*0030*/ 	.short	0x0002
        /*0032*/ 	.short	0x0010
        /*0034*/ 	.byte	0x00, 0xf0, 0x11, 0x00


	//----- nvinfo : EIATTR_KPARAM_INFO
	.align		4
.L_13:
        /*0038*/ 	.byte	0x04, 0x17
        /*003a*/ 	.short	(.L_15 - .L_14)
.L_14:
        /*003c*/ 	.word	0x00000000
        /*0040*/ 	.short	0x0001
        /*0042*/ 	.short	0x0008
        /*0044*/ 	.byte	0x00, 0xf5, 0x21, 0x00


	//----- nvinfo : EIATTR_KPARAM_INFO
	.align		4
.L_15:
        /*0048*/ 	.byte	0x04, 0x17
        /*004a*/ 	.short	(.L_17 - .L_16)
.L_16:
        /*004c*/ 	.word	0x00000000
        /*0050*/ 	.short	0x0000
        /*0052*/ 	.short	0x0000
        /*0054*/ 	.byte	0x00, 0xf5, 0x21, 0x00


	//----- nvinfo : EIATTR_SPARSE_MMA_MASK
	.align		4
.L_17:
        /*0058*/ 	.byte	0x03, 0x50
        /*005a*/ 	.short	0x0000


	//----- nvinfo : EIATTR_MAXREG_COUNT
	.align		4
        /*005c*/ 	.byte	0x03, 0x1b
        /*005e*/ 	.short	0x00ff


	//----- nvinfo : EIATTR_MERCURY_ISA_VERSION
	.align		4
        /*0060*/ 	.byte	0x03, 0x5f
        /*0062*/ 	.short	0x0101


	//----- nvinfo : EIATTR_VRC_CTA_INIT_COUNT
	.align		4
        /*0064*/ 	.byte	0x02, 0x4a
	.zero		1
	.zero		1


	//----- nvinfo : EIATTR_EXIT_INSTR_OFFSETS
	.align		4
        /*0068*/ 	.byte	0x04, 0x1c
        /*006a*/ 	.short	(.L_19 - .L_18)


	//   ....[0]....
.L_18:
        /*006c*/ 	.word	0x000000c0


	//   ....[1]....
        /*0070*/ 	.word	0x00000230


	//----- nvinfo : EIATTR_CBANK_PARAM_SIZE
	.align		4
.L_19:
        /*0074*/ 	.byte	0x03, 0x19
        /*0076*/ 	.short	0x001c


	//----- nvinfo : EIATTR_PARAM_CBANK
	.align		4
        /*0078*/ 	.byte	0x04, 0x0a
        /*007a*/ 	.short	(.L_21 - .L_20)
	.align		4
.L_20:
        /*007c*/ 	.word	index@(.nv.constant0._Z15laplacianFilterPiS_iii)
        /*0080*/ 	.short	0x0380
        /*0082*/ 	.short	0x001c


	//----- nvinfo : EIATTR_SW_WAR
	.align		4
.L_21:
        /*0084*/ 	.byte	0x04, 0x36
        /*0086*/ 	.short	(.L_23 - .L_22)
.L_22:
        /*0088*/ 	.word	0x00000008
.L_23:


//--------------------- .nv.callgraph             --------------------------
	.section	.nv.callgraph,"",@"SHT_CUDA_CALLGRAPH"
	.align	4
	.sectionentsize	8
	.align		4
        /*0000*/ 	.word	0x00000000
	.align		4
        /*0004*/ 	.word	0xffffffff
	.align		4
        /*0008*/ 	.word	0x00000000
	.align		4
        /*000c*/ 	.word	0xfffffffe
	.align		4
        /*0010*/ 	.word	0x00000000
	.align		4
        /*0014*/ 	.word	0xfffffffd
	.align		4
        /*0018*/ 	.word	0x00000000
	.align		4
        /*001c*/ 	.word	0xfffffffc


//--------------------- .text._Z15laplacianFilterPiS_iii --------------------------
	.section	.text._Z15laplacianFilterPiS_iii,"ax",@progbits
	.align	128
        .global         _Z15laplacianFilterPiS_iii
        .type           _Z15laplacianFilterPiS_iii,@function
        .size           _Z15laplacianFilterPiS_iii,(.L_x_1 - _Z15laplacianFilterPiS_iii)
        .other          _Z15laplacianFilterPiS_iii,@"STO_CUDA_ENTRY STV_DEFAULT"
_Z15laplacianFilterPiS_iii:
.text._Z15laplacianFilterPiS_iii:
[----:B------:R-:W-:Y:S01]  /*0000*/  LDC R1, c[0x0][0x37c] ;  /* 0x0000df00ff017b82 */ /* 0x000fe20000000800 */
[----:B------:R-:W0:Y:S07]  /*0010*/  S2R R5, SR_TID.Y ;  /* 0x0000000000057919 */ /* 0x000e2e0000002200 */
[----:B------:R-:W1:Y:S01]  /*0020*/  LDC R3, c[0x0][0x360] ;  /* 0x0000d800ff037b82 */ /* 0x000e620000000800 */
[----:B------:R-:W1:Y:S07]  /*0030*/  S2R R2, SR_TID.X ;  /* 0x0000000000027919 */ /* 0x000e6e0000002100 */
[----:B------:R-:W0:Y:S08]  /*0040*/  S2UR UR5, SR_CTAID.Y ;  /* 0x00000000000579c3 */ /* 0x000e300000002600 */
[----:B------:R-:W0:Y:S08]  /*0050*/  LDC R0, c[0x0][0x364] ;  /* 0x0000d900ff007b82 */ /* 0x000e300000000800 */
[----:B------:R-:W1:Y:S08]  /*0060*/  S2UR UR4, SR_CTAID.X ;  /* 0x00000000000479c3 */ /* 0x000e700000002500 */
[----:B------:R-:W2:Y:S01]  /*0070*/  LDC.64 R6, c[0x0][0x390] ;  /* 0x0000e400ff067b82 */ /* 0x000ea20000000a00 */
[----:B0-----:R-:W-:-:S02]  /*0080*/  IMAD R0, R0, UR5, R5 ;  /* 0x0000000500007c24 */ /* 0x001fc4000f8e0205 */
[----:B-1----:R-:W-:-:S03]  /*0090*/  IMAD R3, R3, UR4, R2 ;  /* 0x0000000403037c24 */ /* 0x002fc6000f8e0202 */
[----:B--2---:R-:W-:-:S04]  /*00a0*/  ISETP.GE.AND P0, PT, R0, R7, PT ;  /* 0x000000070000720c */ /* 0x004fc80003f06270 */
[----:B------:R-:W-:-:S13]  /*00b0*/  ISETP.GE.OR P0, PT, R3, R6, P0 ;  /* 0x000000060300720c */ /* 0x000fda0000706670 */
[----:B------:R-:W-:Y:S05]  /*00c0*/  @P0 EXIT ;  /* 0x000000000000094d */ /* 0x000fea0003800000 */
[----:B------:R-:W0:Y:S01]  /*00d0*/  LDC.64 R4, c[0x0][0x380] ;  /* 0x0000e000ff047b82 */ /* 0x000e220000000a00 */
[----:B------:R-:W1:Y:S01]  /*00e0*/  LDCU.64 UR4, c[0x0][0x358] ;  /* 0x00006b00ff0477ac */ /* 0x000e620008000a00 */
[-C--:B------:R-:W-:Y:S01]  /*00f0*/  IMAD R11, R0, R6.reuse, R3 ;  /* 0x00000006000b7224 */ /* 0x080fe200078e0203 */
[----:B------:R-:W2:Y:S04]  /*0100*/  LDCU UR6, c[0x0][0x398] ;  /* 0x00007300ff0677ac */ /* 0x000ea80008000800 */
[C---:B------:R-:W-:Y:S01]  /*0110*/  IADD3 R7, PT, PT, R11.reuse, -R6, RZ ;  /* 0x800000060b077210 */ /* 0x040fe20007ffe0ff */
[----:B------:R-:W3:Y:S01]  /*0120*/  LDC.64 R8, c[0x0][0x388] ;  /* 0x0000e200ff087b82 */ /* 0x000ee20000000a00 */
[----:B0-----:R-:W-:-:S04]  /*0130*/  IMAD.WIDE R2, R11, 0x4, R4 ;  /* 0x000000040b027825 */ /* 0x001fc800078e0204 */
[----:B------:R-:W-:Y:S01]  /*0140*/  IMAD.WIDE R4, R7, 0x4, R4 ;  /* 0x0000000407047825 */ /* 0x000fe200078e0204 */
[----:B-1----:R-:W4:Y:S03]  /*0150*/  LDG.E R10, desc[UR4][R2.64+-0x4] ;  /* 0xfffffc04020a7981 */ /* 0x002f26000c1e1900 */
[----:B------:R-:W-:Y:S01]  /*0160*/  IMAD.WIDE R6, R6, 0x4, R2 ;  /* 0x0000000406067825 */ /* 0x000fe200078e0202 */
[----:B------:R-:W4:Y:S04]  /*0170*/  LDG.E R13, desc[UR4][R2.64+0x4] ;  /* 0x00000404020d7981 */ /* 0x000f28000c1e1900 */
[----:B------:R-:W4:Y:S04]  /*0180*/  LDG.E R4, desc[UR4][R4.64] ;  /* 0x0000000404047981 */ /* 0x000f28000c1e1900 */
[----:B------:R-:W5:Y:S04]  /*0190*/  LDG.E R6, desc[UR4][R6.64] ;  /* 0x0000000406067981 */ /* 0x000f68000c1e1900 */
[----:B------:R-:W2:Y:S01]  /*01a0*/  LDG.E R0, desc[UR4][R2.64] ;  /* 0x0000000402007981 */ /* 0x000ea2000c1e1900 */
[----:B----4-:R-:W-:-:S04]  /*01b0*/  IADD3 R13, PT, PT, R4, R10, R13 ;  /* 0x0000000a040d7210 */ /* 0x010fc80007ffe00d */
[----:B-----5:R-:W-:-:S05]  /*01c0*/  IADD3 R13, PT, PT, R6, R13, RZ ;  /* 0x0000000d060d7210 */ /* 0x020fca0007ffe0ff */
[----:B--2---:R-:W-:-:S05]  /*01d0*/  IMAD R0, R0, 0x5, -R13 ;  /* 0x0000000500007824 */ /* 0x004fca00078e0a0d */
[C---:B------:R-:W-:Y:S02]  /*01e0*/  ISETP.GE.AND P0, PT, R0.reuse, RZ, PT ;  /* 0x000000ff0000720c */ /* 0x040fe40003f06270 */
[----:B------:R-:W-:Y:S01]  /*01f0*/  VIMNMX R0, PT, PT, R0, UR6, PT ;  /* 0x0000000600007c48 */ /* 0x000fe2000bfe0100 */
[----:B---3--:R-:W-:-:S03]  /*0200*/  IMAD.WIDE R4, R11, 0x4, R8 ;  /* 0x000000040b047825 */ /* 0x008fc600078e0208 */
[----:B------:R-:W-:-:S05]  /*0210*/  SEL R9, R0, RZ, P0 ;  /* 0x000000ff00097207 */ /* 0x000fca0000000000 */
[----:B------:R-:W-:Y:S01]  /*0220*/  STG.E desc[UR4][R4.64], R9 ;  /* 0x0000000904007986 */ /* 0x000fe2000c101904 */
[----:B------:R-:W-:Y:S05]  /*0230*/  EXIT ;  /* 0x000000000000794d */ /* 0x000fea0003800000 */
.L_x_0:
[----:B------:R-:W-:-:S00]  /*0240*/  BRA `(.L_x_0) ;  /* 0xfffffffc00fc7947 */ /* 0x000fc0000383ffff */
[----:B------:R-:W-:-:S00]  /*0250*/  NOP ;  /* 0x0000000000007918 */ /* 0x000fc00000000000 */
        /* <DEDUP_REMOVED lines=10> */
.L_x_1:


//--------------------- .nv.shared.reserved.0     --------------------------
	.section	.nv.shared.reserved.0,"aw",@nobits
	.weak		__nv_reservedSMEM_offset_0_alias
	.size		__nv_reservedSMEM_offset_0_alias, 0, 64
	.other		__nv_reservedSMEM_offset_0_alias,@"STO_CUDA_RESERVED_SHARED STV_DEFAULT"
__nv_reservedSMEM_offset_0_alias:
	.zero		0
	.zero		64


//--------------------- .nv.constant0._Z15laplacianFilterPiS_iii --------------------------
	.section	.nv.constant0._Z15laplacianFilterPiS_iii,"a",@progbits
	.sectionflags	@""
	.align	4
.nv.constant0._Z15laplacianFilterPiS_iii:
	.zero		924


//--------------------- SYMBOLS --------------------------

	.type		.nv.reservedSmem.offset0,@object
	.size		.nv.reservedSmem.offset0,0x4
